//
// Generated by NVIDIA NVVM Compiler
//
// Compiler Build ID: CL-36424714
// Cuda compilation tools, release 13.0, V13.0.88
// Based on NVVM 20.0.0
//

.version 9.0
.target sm_100
.address_size 64

	// .globl	_Z10calc_scoreiiPhPiS_

.visible .entry _Z10calc_scoreiiPhPiS_(
	.param .u32 _Z10calc_scoreiiPhPiS__param_0,
	.param .u32 _Z10calc_scoreiiPhPiS__param_1,
	.param .u64 .ptr .align 1 _Z10calc_scoreiiPhPiS__param_2,
	.param .u64 .ptr .align 1 _Z10calc_scoreiiPhPiS__param_3,
	.param .u64 .ptr .align 1 _Z10calc_scoreiiPhPiS__param_4
)
{
	.reg .pred 	%p<3>;
	.reg .b16 	%rs<11>;
	.reg .b32 	%r<17>;
	.reg .b32 	%f<9>;
	.reg .b64 	%rd<25>;

	ld.param.u32 	%r7, [_Z10calc_scoreiiPhPiS__param_0];
	ld.param.u32 	%r8, [_Z10calc_scoreiiPhPiS__param_1];
	ld.param.u64 	%rd3, [_Z10calc_scoreiiPhPiS__param_2];
	ld.param.u64 	%rd4, [_Z10calc_scoreiiPhPiS__param_3];
	ld.param.u64 	%rd5, [_Z10calc_scoreiiPhPiS__param_4];
	cvta.to.global.u64 	%rd1, %rd5;
	cvta.to.global.u64 	%rd2, %rd4;
	mov.u32 	%r1, %ctaid.x;
	mov.u32 	%r2, %ctaid.y;
	mov.u32 	%r9, %ctaid.z;
	shl.b32 	%r10, %r9, 5;
	mov.u32 	%r11, %tid.x;
	add.s32 	%r3, %r10, %r11;
	mad.lo.s32 	%r12, %r8, %r1, %r2;
	mad.lo.s32 	%r4, %r12, %r8, %r3;
	add.s32 	%r13, %r2, %r1;
	add.s32 	%r5, %r13, %r7;
	add.s32 	%r6, %r5, %r3;
	setp.lt.s32 	%p1, %r8, %r6;
	@%p1 bra 	$L__BB0_4;
	neg.s32 	%r14, %r3;
	setp.eq.s32 	%p2, %r5, %r14;
	@%p2 bra 	$L__BB0_3;
	cvt.s64.s32 	%rd6, %r4;
	mul.wide.s32 	%rd7, %r4, 4;
	add.s64 	%rd8, %rd2, %rd7;
	mov.b32 	%r15, 0;
	st.global.u32 	[%rd8], %r15;
	add.s64 	%rd9, %rd1, %rd6;
	mov.b16 	%rs1, 0;
	st.global.u8 	[%rd9], %rs1;
	bra.uni 	$L__BB0_4;
$L__BB0_3:
	cvta.to.global.u64 	%rd10, %rd3;
	cvt.rn.f32.s32 	%f1, %r7;
	cvt.rn.f32.u32 	%f2, %r1;
	fma.rn.f32 	%f3, %f1, 0f3F8147AE, %f2;
	cvt.rn.f32.u32 	%f4, %r2;
	fma.rn.f32 	%f5, %f4, 0f3F000000, %f3;
	mul.f32 	%f6, %f5, 0f49742400;
	cvt.rn.f32.s32 	%f7, %r6;
	div.rn.f32 	%f8, %f6, %f7;
	cvt.rzi.s32.f32 	%r16, %f8;
	cvt.s64.s32 	%rd11, %r4;
	mul.wide.s32 	%rd12, %r4, 4;
	add.s64 	%rd13, %rd2, %rd12;
	st.global.u32 	[%rd13], %r16;
	cvt.s64.s32 	%rd14, %r16;
	add.s64 	%rd15, %rd10, %rd14;
	ld.global.u8 	%rs2, [%rd15];
	cvt.s64.s32 	%rd16, %r7;
	add.s64 	%rd17, %rd10, %rd16;
	ld.global.u8 	%rs3, [%rd17];
	add.s16 	%rs4, %rs3, %rs2;
	cvt.u64.u32 	%rd18, %r1;
	add.s64 	%rd19, %rd10, %rd18;
	ld.global.u8 	%rs5, [%rd19];
	add.s16 	%rs6, %rs4, %rs5;
	cvt.u64.u32 	%rd20, %r2;
	add.s64 	%rd21, %rd10, %rd20;
	ld.global.u8 	%rs7, [%rd21];
	add.s16 	%rs8, %rs6, %rs7;
	cvt.u64.u32 	%rd22, %r3;
	add.s64 	%rd23, %rd10, %rd22;
	ld.global.u8 	%rs9, [%rd23];
	add.s16 	%rs10, %rs8, %rs9;
	add.s64 	%rd24, %rd1, %rd11;
	st.global.u8 	[%rd24], %rs10;
$L__BB0_4:
	ret;

}


// ===== COMPILED SASS (sm_100) =====

	.target	sm_100

	.elftype	@"ET_EXEC"


//--------------------- .note.nv.tkinfo           --------------------------
	.section	.note.nv.tkinfo,"",@"SHT_NOTE"
	.sectionflags	@"SHF_NOTE_NV_TKINFO"
	.tkinfo
        /*0018*/ 	.word	0x00000002
        /*0030*/ 	.string	""
        /*0030*/ 	.string	"ptxas"
        /*0030*/ 	.string	"Cuda compilation tools, release 13.0, V13.0.88"
        /*0030*/ 	.string	"Build cuda_13.0.r13.0/compiler.36424714_0"
        /*0030*/ 	.string	"-arch sm_100 -m 64 "



//--------------------- .note.nv.cuinfo           --------------------------
	.section	.note.nv.cuinfo,"",@"SHT_NOTE"
	.sectionflags	@"SHF_NOTE_NV_CUINFO"
        /*0018*/ 	.short	0x0002
        /*001a*/ 	.short	0x0064
        /*001c*/ 	.short	0x0082
	.zero		2


//--------------------- .nv.info                  --------------------------
	.section	.nv.info,"",@"SHT_CUDA_INFO"
	.align	4


	//----- nvinfo : EIATTR_REGCOUNT
	.align		4
        /*0000*/ 	.byte	0x04, 0x2f
        /*0002*/ 	.short	(.L_1 - .L_0)
	.align		4
.L_0:
        /*0004*/ 	.word	index@(_Z10calc_scoreiiPhPiS_)
        /*0008*/ 	.word	0x00000012


	//----- nvinfo : EIATTR_FRAME_SIZE
	.align		4
.L_1:
        /*000c*/ 	.byte	0x04, 0x11
        /*000e*/ 	.short	(.L_3 - .L_2)
	.align		4
.L_2:
        /*0010*/ 	.word	index@($__internal_0_$__cuda_sm3x_div_rn_noftz_f32_slowpath)
        /*0014*/ 	.word	0x00000000


	//----- nvinfo : EIATTR_FRAME_SIZE
	.align		4
.L_3:
        /*0018*/ 	.byte	0x04, 0x11
        /*001a*/ 	.short	(.L_5 - .L_4)
	.align		4
.L_4:
        /*001c*/ 	.word	index@(_Z10calc_scoreiiPhPiS_)
        /*0020*/ 	.word	0x00000000


	//----- nvinfo : EIATTR_MIN_STACK_SIZE
	.align		4
.L_5:
        /*0024*/ 	.byte	0x04, 0x12
        /*0026*/ 	.short	(.L_7 - .L_6)
	.align		4
.L_6:
        /*0028*/ 	.word	index@(_Z10calc_scoreiiPhPiS_)
        /*002c*/ 	.word	0x00000000
.L_7:


//--------------------- .nv.compat                --------------------------
	.section	.nv.compat,"",@"SHT_CUDA_COMPAT_INFO"
	.align	4
        /*0000*/ 	.byte	0x02, 0x09, 0x00, 0x00, 0x02, 0x02, 0x01, 0x00, 0x02, 0x05, 0x05, 0x00, 0x03, 0x07, 0x01, 0x01
        /*0010*/ 	.byte	0x02, 0x03, 0x00, 0x00, 0x02, 0x06, 0x01, 0x00, 0x04, 0x0b, 0x08, 0x00, 0x01, 0x00, 0x00, 0x00
        /*0020*/ 	.byte	0x00, 0x00, 0x00, 0x00


//--------------------- .nv.info._Z10calc_scoreiiPhPiS_ --------------------------
	.section	.nv.info._Z10calc_scoreiiPhPiS_,"",@"SHT_CUDA_INFO"
	.sectionflags	@""
	.align	4


	//----- nvinfo : EIATTR_CUDA_API_VERSION
	.align		4
        /*0000*/ 	.byte	0x04, 0x37
        /*0002*/ 	.short	(.L_9 - .L_8)
.L_8:
        /*0004*/ 	.word	0x00000082


	//----- nvinfo : EIATTR_KPARAM_INFO
	.align		4
.L_9:
        /*0008*/ 	.byte	0x04, 0x17
        /*000a*/ 	.short	(.L_11 - .L_10)
.L_10:
        /*000c*/ 	.word	0x00000000
        /*0010*/ 	.short	0x0004
        /*0012*/ 	.short	0x0018
        /*0014*/ 	.byte	0x00, 0xf5, 0x21, 0x00


	//----- nvinfo : EIATTR_KPARAM_INFO
	.align		4
.L_11:
        /*0018*/ 	.byte	0x04, 0x17
        /*001a*/ 	.short	(.L_13 - .L_12)
.L_12:
        /*001c*/ 	.word	0x00000000
        /*0020*/ 	.short	0x0003
        /*0022*/ 	.short	0x0010
        /*0024*/ 	.byte	0x00, 0xf5, 0x21, 0x00


	//----- nvinfo : EIATTR_KPARAM_INFO
	.align		4
.L_13:
        /*0028*/ 	.byte	0x04, 0x17
        /*002a*/ 	.short	(.L_15 - .L_14)
.L_14:
        /*002c*/ 	.word	0x00000000
        /*0030*/ 	.short	0x0002
        /*0032*/ 	.short	0x0008
        /*0034*/ 	.byte	0x00, 0xf5, 0x21, 0x00


	//----- nvinfo : EIATTR_KPARAM_INFO
	.align		4
.L_15:
        /*0038*/ 	.byte	0x04, 0x17
        /*003a*/ 	.short	(.L_17 - .L_16)
.L_16:
        /*003c*/ 	.word	0x00000000
        /*0040*/ 	.short	0x0001
        /*0042*/ 	.short	0x0004
        /*0044*/ 	.byte	0x00, 0xf0, 0x11, 0x00


	//----- nvinfo : EIATTR_KPARAM_INFO
	.align		4
.L_17:
        /*0048*/ 	.byte	0x04, 0x17
        /*004a*/ 	.short	(.L_19 - .L_18)
.L_18:
        /*004c*/ 	.word	0x00000000
        /*0050*/ 	.short	0x0000
        /*0052*/ 	.short	0x0000
        /*0054*/ 	.byte	0x00, 0xf0, 0x11, 0x00


	//----- nvinfo : EIATTR_SPARSE_MMA_MASK
	.align		4
.L_19:
        /*0058*/ 	.byte	0x03, 0x50
        /*005a*/ 	.short	0x0000


	//----- nvinfo : EIATTR_MAXREG_COUNT
	.align		4
        /*005c*/ 	.byte	0x03, 0x1b
        /*005e*/ 	.short	0x00ff


	//----- nvinfo : EIATTR_MERCURY_ISA_VERSION
	.align		4
        /*0060*/ 	.byte	0x03, 0x5f
        /*0062*/ 	.short	0x0101


	//----- nvinfo : EIATTR_VRC_CTA_INIT_COUNT
	.align		4
        /*0064*/ 	.byte	0x02, 0x4a
	.zero		1
	.zero		1


	//----- nvinfo : EIATTR_EXIT_INSTR_OFFSETS
	.align		4
        /*0068*/ 	.byte	0x04, 0x1c
        /*006a*/ 	.short	(.L_21 - .L_20)


	//   ....[0]....
.L_20:
        /*006c*/ 	.word	0x000000b0


	//   ....[1]....
        /*0070*/ 	.word	0x00000180


	//   ....[2]....
        /*0074*/ 	.word	0x000004c0


	//----- nvinfo : EIATTR_CRS_STACK_SIZE
	.align		4
.L_21:
        /*0078*/ 	.byte	0x04, 0x1e
        /*007a*/ 	.short	(.L_23 - .L_22)
.L_22:
        /*007c*/ 	.word	0x00000000


	//----- nvinfo : EIATTR_CBANK_PARAM_SIZE
	.align		4
.L_23:
        /*0080*/ 	.byte	0x03, 0x19
        /*0082*/ 	.short	0x0020


	//----- nvinfo : EIATTR_PARAM_CBANK
	.align		4
        /*0084*/ 	.byte	0x04, 0x0a
        /*0086*/ 	.short	(.L_25 - .L_24)
	.align		4
.L_24:
        /*0088*/ 	.word	index@(.nv.constant0._Z10calc_scoreiiPhPiS_)
        /*008c*/ 	.short	0x0380
        /*008e*/ 	.short	0x0020


	//----- nvinfo : EIATTR_SW_WAR
	.align		4
.L_25:
        /*0090*/ 	.byte	0x04, 0x36
        /*0092*/ 	.short	(.L_27 - .L_26)
.L_26:
        /*0094*/ 	.word	0x00000008
.L_27:


//--------------------- .nv.callgraph             --------------------------
	.section	.nv.callgraph,"",@"SHT_CUDA_CALLGRAPH"
	.align	4
	.sectionentsize	8
	.align		4
        /*0000*/ 	.word	0x00000000
	.align		4
        /*0004*/ 	.word	0xffffffff
	.align		4
        /*0008*/ 	.word	0x00000000
	.align		4
        /*000c*/ 	.word	0xfffffffe
	.align		4
        /*0010*/ 	.word	0x00000000
	.align		4
        /*0014*/ 	.word	0xfffffffd
	.align		4
        /*0018*/ 	.word	0x00000000
	.align		4
        /*001c*/ 	.word	0xfffffffc


//--------------------- .text._Z10calc_scoreiiPhPiS_ --------------------------
	.section	.text._Z10calc_scoreiiPhPiS_,"ax",@progbits
	.align	128
        .global         _Z10calc_scoreiiPhPiS_
        .type           _Z10calc_scoreiiPhPiS_,@function
        .size           _Z10calc_scoreiiPhPiS_,(.L_x_15 - _Z10calc_scoreiiPhPiS_)
        .other          _Z10calc_scoreiiPhPiS_,@"STO_CUDA_ENTRY STV_DEFAULT"
_Z10calc_scoreiiPhPiS_:
.text._Z10calc_scoreiiPhPiS_:
[----:B------:R-:W-:Y:S01]  /*0000*/  LDC R1, c[0x0][0x37c] ;  /* 0x0000df00ff017b82 */ /* 0x000fe20000000800 */
[----:B------:R-:W0:Y:S07]  /*0010*/  S2R R4, SR_CTAID.Z ;  /* 0x0000000000047919 */ /* 0x000e2e0000002700 */
[----:B------:R-:W1:Y:S01]  /*0020*/  S2UR UR5, SR_CTAID.X ;  /* 0x00000000000579c3 */ /* 0x000e620000002500 */
[----:B------:R-:W0:Y:S01]  /*0030*/  S2R R3, SR_TID.X ;  /* 0x0000000000037919 */ /* 0x000e220000002100 */
[----:B------:R-:W1:Y:S06]  /*0040*/  S2R R5, SR_CTAID.Y ;  /* 0x0000000000057919 */ /* 0x000e6c0000002600 */
[----:B------:R-:W1:Y:S01]  /*0050*/  LDC.64 R8, c[0x0][0x380] ;  /* 0x0000e000ff087b82 */ /* 0x000e620000000a00 */
[----:B0-----:R-:W-:Y:S01]  /*0060*/  IMAD R4, R4, 0x20, R3 ;  /* 0x0000002004047824 */ /* 0x001fe200078e0203 */
[----:B-1----:R-:W-:Y:S01]  /*0070*/  IADD3 R3, PT, PT, R5, UR5, R8 ;  /* 0x0000000505037c10 */ /* 0x002fe2000fffe008 */
[----:B------:R-:W-:-:S04]  /*0080*/  IMAD R2, R9, UR5, R5 ;  /* 0x0000000509027c24 */ /* 0x000fc8000f8e0205 */
[----:B------:R-:W-:-:S05]  /*0090*/  IMAD.IADD R0, R4, 0x1, R3 ;  /* 0x0000000104007824 */ /* 0x000fca00078e0203 */
[----:B------:R-:W-:-:S13]  /*00a0*/  ISETP.GT.AND P0, PT, R0, R9, PT ;  /* 0x000000090000720c */ /* 0x000fda0003f04270 */
[----:B------:R-:W-:Y:S05]  /*00b0*/  @P0 EXIT ;  /* 0x000000000000094d */ /* 0x000fea0003800000 */
[--C-:B------:R-:W-:Y:S01]  /*00c0*/  IMAD.MOV R6, RZ, RZ, -R4.reuse ;  /* 0x000000ffff067224 */ /* 0x100fe200078e0a04 */
[----:B------:R-:W0:Y:S01]  /*00d0*/  LDCU.64 UR6, c[0x0][0x358] ;  /* 0x00006b00ff0677ac */ /* 0x000e220008000a00 */
[----:B------:R-:W-:-:S03]  /*00e0*/  IMAD R2, R2, R9, R4 ;  /* 0x0000000902027224 */ /* 0x000fc600078e0204 */
[----:B------:R-:W-:-:S13]  /*00f0*/  ISETP.NE.AND P0, PT, R3, R6, PT ;  /* 0x000000060300720c */ /* 0x000fda0003f05270 */
[----:B------:R-:W-:Y:S05]  /*0100*/  @!P0 BRA `(.L_x_0) ;  /* 0x0000000000208947 */ /* 0x000fea0003800000 */
[----:B------:R-:W1:Y:S01]  /*0110*/  LDC.64 R4, c[0x0][0x390] ;  /* 0x0000e400ff047b82 */ /* 0x000e620000000a00 */
[----:B------:R-:W2:Y:S02]  /*0120*/  LDCU.64 UR8, c[0x0][0x398] ;  /* 0x00007300ff0877ac */ /* 0x000ea40008000a00 */
[----:B--2---:R-:W-:-:S04]  /*0130*/  IADD3 R6, P0, PT, R2, UR8, RZ ;  /* 0x0000000802067c10 */ /* 0x004fc8000ff1e0ff */
[C---:B------:R-:W-:Y:S01]  /*0140*/  LEA.HI.X.SX32 R7, R2.reuse, UR9, 0x1, P0 ;  /* 0x0000000902077c11 */ /* 0x040fe200080f0eff */
[----:B-1----:R-:W-:-:S05]  /*0150*/  IMAD.WIDE R4, R2, 0x4, R4 ;  /* 0x0000000402047825 */ /* 0x002fca00078e0204 */
[----:B0-----:R-:W-:Y:S04]  /*0160*/  STG.E desc[UR6][R4.64], RZ ;  /* 0x000000ff04007986 */ /* 0x001fe8000c101906 */
[----:B------:R-:W-:Y:S01]  /*0170*/  STG.E.U8 desc[UR6][R6.64], RZ ;  /* 0x000000ff06007986 */ /* 0x000fe2000c101106 */
[----:B------:R-:W-:Y:S05]  /*0180*/  EXIT ;  /* 0x000000000000794d */ /* 0x000fea0003800000 */
.L_x_0:
[----:B------:R-:W-:Y:S01]  /*0190*/  I2FP.F32.S32 R9, R0 ;  /* 0x0000000000097245 */ /* 0x000fe20000201400 */
[----:B------:R-:W-:Y:S01]  /*01a0*/  BSSY.RECONVERGENT B0, `(.L_x_1) ;  /* 0x0000012000007945 */ /* 0x000fe20003800200 */
[----:B------:R-:W-:Y:S02]  /*01b0*/  I2FP.F32.S32 R0, R8 ;  /* 0x0000000800007245 */ /* 0x000fe40000201400 */
[----:B------:R-:W-:Y:S01]  /*01c0*/  I2FP.F32.U32 R3, UR5 ;  /* 0x0000000500037c45 */ /* 0x000fe20008201000 */
[----:B------:R-:W1:Y:S01]  /*01d0*/  MUFU.RCP R6, R9 ;  /* 0x0000000900067308 */ /* 0x000e620000001000 */
[----:B------:R-:W-:-:S03]  /*01e0*/  I2FP.F32.U32 R7, R5 ;  /* 0x0000000500077245 */ /* 0x000fc60000201000 */
[----:B------:R-:W-:-:S04]  /*01f0*/  FFMA R0, R0, 1.0099999904632568359, R3 ;  /* 0x3f8147ae00007823 */ /* 0x000fc80000000003 */
[----:B------:R-:W-:-:S04]  /*0200*/  FFMA R0, R7, 0.5, R0 ;  /* 0x3f00000007007823 */ /* 0x000fc80000000000 */
[----:B------:R-:W-:-:S04]  /*0210*/  FMUL R0, R0, 1000000 ;  /* 0x4974240000007820 */ /* 0x000fc80000400000 */
[----:B------:R-:W2:Y:S01]  /*0220*/  FCHK P0, R0, R9 ;  /* 0x0000000900007302 */ /* 0x000ea20000000000 */
[----:B-1----:R-:W-:-:S04]  /*0230*/  FFMA R3, -R9, R6, 1 ;  /* 0x3f80000009037423 */ /* 0x002fc80000000106 */
[----:B------:R-:W-:-:S04]  /*0240*/  FFMA R3, R6, R3, R6 ;  /* 0x0000000306037223 */ /* 0x000fc80000000006 */
[----:B------:R-:W-:-:S04]  /*0250*/  FFMA R6, R0, R3, RZ ;  /* 0x0000000300067223 */ /* 0x000fc800000000ff */
[----:B------:R-:W-:-:S04]  /*0260*/  FFMA R7, -R9, R6, R0 ;  /* 0x0000000609077223 */ /* 0x000fc80000000100 */
[----:B------:R-:W-:Y:S01]  /*0270*/  FFMA R3, R3, R7, R6 ;  /* 0x0000000703037223 */ /* 0x000fe20000000006 */
[----:B--2---:R-:W-:Y:S06]  /*0280*/  @!P0 BRA `(.L_x_2) ;  /* 0x00000000000c8947 */ /* 0x004fec0003800000 */
[----:B------:R-:W-:-:S07]  /*0290*/  MOV R6, 0x2b0 ;  /* 0x000002b000067802 */ /* 0x000fce0000000f00 */
[----:B0-----:R-:W-:Y:S05]  /*02a0*/  CALL.REL.NOINC `($__internal_0_$__cuda_sm3x_div_rn_noftz_f32_slowpath) ;  /* 0x0000000000887944 */ /* 0x001fea0003c00000 */
[----:B------:R-:W-:-:S07]  /*02b0*/  IMAD.MOV.U32 R3, RZ, RZ, R0 ;  /* 0x000000ffff037224 */ /* 0x000fce00078e0000 */
.L_x_2:
[----:B0-----:R-:W-:Y:S05]  /*02c0*/  BSYNC.RECONVERGENT B0 ;  /* 0x0000000000007941 */ /* 0x001fea0003800200 */
.L_x_1:
[----:B------:R-:W0:Y:S01]  /*02d0*/  LDCU.64 UR12, c[0x0][0x388] ;  /* 0x00007100ff0c77ac */ /* 0x000e220008000a00 */
[----:B------:R-:W1:Y:S01]  /*02e0*/  LDC.64 R8, c[0x0][0x390] ;  /* 0x0000e400ff087b82 */ /* 0x000e620000000a00 */
[----:B------:R-:W2:Y:S01]  /*02f0*/  F2I.TRUNC.NTZ R3, R3 ;  /* 0x0000000300037305 */ /* 0x000ea2000020f100 */
[----:B------:R-:W3:Y:S01]  /*0300*/  LDCU UR4, c[0x0][0x380] ;  /* 0x00007000ff0477ac */ /* 0x000ee20008000800 */
[----:B0-----:R-:W-:Y:S02]  /*0310*/  UIADD3 UR8, UP1, UPT, UR5, UR12, URZ ;  /* 0x0000000c05087290 */ /* 0x001fe4000ff3e0ff */
[----:B--2---:R-:W-:Y:S01]  /*0320*/  IADD3 R6, P0, PT, R3, UR12, RZ ;  /* 0x0000000c03067c10 */ /* 0x004fe2000ff1e0ff */
[----:B---3--:R-:W-:-:S03]  /*0330*/  UIADD3 UR10, UP0, UPT, UR4, UR12, URZ ;  /* 0x0000000c040a7290 */ /* 0x008fc6000ff1e0ff */
[----:B------:R-:W-:Y:S01]  /*0340*/  LEA.HI.X.SX32 R7, R3, UR13, 0x1, P0 ;  /* 0x0000000d03077c11 */ /* 0x000fe200080f0eff */
[----:B------:R-:W-:Y:S01]  /*0350*/  UIADD3.X UR9, UPT, UPT, URZ, UR13, URZ, UP1, !UPT ;  /* 0x0000000dff097290 */ /* 0x000fe20008ffe4ff */
[----:B-1----:R-:W-:Y:S01]  /*0360*/  IMAD.WIDE R14, R2, 0x4, R8 ;  /* 0x00000004020e7825 */ /* 0x002fe200078e0208 */
[----:B------:R-:W-:Y:S01]  /*0370*/  ULEA.HI.X.SX32 UR4, UR4, UR13, 0x1, UP0 ;  /* 0x0000000d04047291 */ /* 0x000fe200080f0eff */
[----:B------:R-:W-:Y:S02]  /*0380*/  IADD3 R10, P0, PT, R5, UR12, RZ ;  /* 0x0000000c050a7c10 */ /* 0x000fe4000ff1e0ff */
[----:B------:R-:W-:Y:S01]  /*0390*/  IADD3 R12, P1, PT, R4, UR12, RZ ;  /* 0x0000000c040c7c10 */ /* 0x000fe2000ff3e0ff */
[----:B------:R-:W-:Y:S01]  /*03a0*/  IMAD.U32 R8, RZ, RZ, UR10 ;  /* 0x0000000aff087e24 */ /* 0x000fe2000f8e00ff */
[----:B------:R0:W-:Y:S01]  /*03b0*/  STG.E desc[UR6][R14.64], R3 ;  /* 0x000000030e007986 */ /* 0x0001e2000c101906 */
[----:B------:R-:W-:Y:S02]  /*03c0*/  IMAD.U32 R4, RZ, RZ, UR8 ;  /* 0x00000008ff047e24 */ /* 0x000fe4000f8e00ff */
[----:B------:R-:W-:Y:S01]  /*03d0*/  IMAD.U32 R9, RZ, RZ, UR4 ;  /* 0x00000004ff097e24 */ /* 0x000fe2000f8e00ff */
[----:B------:R1:W2:Y:S01]  /*03e0*/  LDG.E.U8 R7, desc[UR6][R6.64] ;  /* 0x0000000606077981 */ /* 0x0002a2000c1e1100 */
[----:B------:R-:W-:Y:S01]  /*03f0*/  IMAD.U32 R5, RZ, RZ, UR9 ;  /* 0x00000009ff057e24 */ /* 0x000fe2000f8e00ff */
[----:B------:R-:W1:Y:S01]  /*0400*/  LDCU.64 UR8, c[0x0][0x398] ;  /* 0x00007300ff0877ac */ /* 0x000e620008000a00 */
[----:B------:R-:W-:Y:S01]  /*0410*/  IMAD.X R11, RZ, RZ, UR13, P0 ;  /* 0x0000000dff0b7e24 */ /* 0x000fe200080e06ff */
[----:B------:R-:W2:Y:S01]  /*0420*/  LDG.E.U8 R8, desc[UR6][R8.64] ;  /* 0x0000000608087981 */ /* 0x000ea2000c1e1100 */
[----:B------:R-:W-:-:S03]  /*0430*/  IMAD.X R13, RZ, RZ, UR13, P1 ;  /* 0x0000000dff0d7e24 */ /* 0x000fc600088e06ff */
[----:B------:R-:W2:Y:S04]  /*0440*/  LDG.E.U8 R4, desc[UR6][R4.64] ;  /* 0x0000000604047981 */ /* 0x000ea8000c1e1100 */
[----:B------:R-:W0:Y:S04]  /*0450*/  LDG.E.U8 R11, desc[UR6][R10.64] ;  /* 0x000000060a0b7981 */ /* 0x000e28000c1e1100 */
[----:B------:R-:W0:Y:S01]  /*0460*/  LDG.E.U8 R12, desc[UR6][R12.64] ;  /* 0x000000060c0c7981 */ /* 0x000e22000c1e1100 */
[----:B-1----:R-:W-:Y:S02]  /*0470*/  IADD3 R6, P0, PT, R2, UR8, RZ ;  /* 0x0000000802067c10 */ /* 0x002fe4000ff1e0ff */
[----:B--2---:R-:W-:-:S02]  /*0480*/  IADD3 R0, PT, PT, R4, R8, R7 ;  /* 0x0000000804007210 */ /* 0x004fc40007ffe007 */
[----:B------:R-:W-:Y:S02]  /*0490*/  LEA.HI.X.SX32 R7, R2, UR9, 0x1, P0 ;  /* 0x0000000902077c11 */ /* 0x000fe400080f0eff */
[----:B0-----:R-:W-:-:S05]  /*04a0*/  IADD3 R3, PT, PT, R12, R0, R11 ;  /* 0x000000000c037210 */ /* 0x001fca0007ffe00b */
[----:B------:R-:W-:Y:S01]  /*04b0*/  STG.E.U8 desc[UR6][R6.64], R3 ;  /* 0x0000000306007986 */ /* 0x000fe2000c101106 */
[----:B------:R-:W-:Y:S05]  /*04c0*/  EXIT ;  /* 0x000000000000794d */ /* 0x000fea0003800000 */
        .weak           $__internal_0_$__cuda_sm3x_div_rn_noftz_f32_slowpath
        .type           $__internal_0_$__cuda_sm3x_div_rn_noftz_f32_slowpath,@function
        .size           $__internal_0_$__cuda_sm3x_div_rn_noftz_f32_slowpath,(.L_x_15 - $__internal_0_$__cuda_sm3x_div_rn_noftz_f32_slowpath)
$__internal_0_$__cuda_sm3x_div_rn_noftz_f32_slowpath:
[----:B------:R-:W-:Y:S01]  /*04d0*/  SHF.R.U32.HI R7, RZ, 0x17, R9 ;  /* 0x00000017ff077819 */ /* 0x000fe20000011609 */
[----:B------:R-:W-:Y:S01]  /*04e0*/  BSSY.RECONVERGENT B1, `(.L_x_3) ;  /* 0x0000064000017945 */ /* 0x000fe20003800200 */
[--C-:B------:R-:W-:Y:S01]  /*04f0*/  SHF.R.U32.HI R3, RZ, 0x17, R0.reuse ;  /* 0x00000017ff037819 */ /* 0x100fe20000011600 */
[----:B------:R-:W-:Y:S01]  /*0500*/  IMAD.MOV.U32 R11, RZ, RZ, R0 ;  /* 0x000000ffff0b7224 */ /* 0x000fe200078e0000 */
[----:B------:R-:W-:Y:S02]  /*0510*/  LOP3.LUT R10, R7, 0xff, RZ, 0xc0, !PT ;  /* 0x000000ff070a7812 */ /* 0x000fe400078ec0ff */
[----:B------:R-:W-:-:S03]  /*0520*/  LOP3.LUT R8, R3, 0xff, RZ, 0xc0, !PT ;  /* 0x000000ff03087812 */ /* 0x000fc600078ec0ff */
[----:B------:R-:W-:Y:S02]  /*0530*/  VIADD R13, R10, 0xffffffff ;  /* 0xffffffff0a0d7836 */ /* 0x000fe40000000000 */
[----:B------:R-:W-:-:S03]  /*0540*/  VIADD R12, R8, 0xffffffff ;  /* 0xffffffff080c7836 */ /* 0x000fc60000000000 */
[----:B------:R-:W-:-:S04]  /*0550*/  ISETP.GT.U32.AND P0, PT, R13, 0xfd, PT ;  /* 0x000000fd0d00780c */ /* 0x000fc80003f04070 */
[----:B------:R-:W-:-:S13]  /*0560*/  ISETP.GT.U32.OR P0, PT, R12, 0xfd, P0 ;  /* 0x000000fd0c00780c */ /* 0x000fda0000704470 */
[----:B------:R-:W-:Y:S01]  /*0570*/  @!P0 IMAD.MOV.U32 R7, RZ, RZ, RZ ;  /* 0x000000ffff078224 */ /* 0x000fe200078e00ff */
[----:B------:R-:W-:Y:S06]  /*0580*/  @!P0 BRA `(.L_x_4) ;  /* 0x0000000000608947 */ /* 0x000fec0003800000 */
[----:B------:R-:W-:Y:S01]  /*0590*/  FSETP.GTU.FTZ.AND P0, PT, |R0|, +INF , PT ;  /* 0x7f8000000000780b */ /* 0x000fe20003f1c200 */
[----:B------:R-:W-:Y:S01]  /*05a0*/  IMAD.MOV.U32 R3, RZ, RZ, R9 ;  /* 0x000000ffff037224 */ /* 0x000fe200078e0009 */
[----:B------:R-:W-:-:S04]  /*05b0*/  FSETP.GTU.FTZ.AND P1, PT, |R9|, +INF , PT ;  /* 0x7f8000000900780b */ /* 0x000fc80003f3c200 */
[----:B------:R-:W-:-:S13]  /*05c0*/  PLOP3.LUT P0, PT, P0, P1, PT, 0xf8, 0x8f ;  /* 0x00000000008f781c */ /* 0x000fda0000703f70 */
[----:B------:R-:W-:Y:S05]  /*05d0*/  @P0 BRA `(.L_x_5) ;  /* 0x00000004004c0947 */ /* 0x000fea0003800000 */
[----:B------:R-:W-:-:S13]  /*05e0*/  LOP3.LUT P0, RZ, R9, 0x7fffffff, R11, 0xc8, !PT ;  /* 0x7fffffff09ff7812 */ /* 0x000fda000780c80b */
[----:B------:R-:W-:Y:S05]  /*05f0*/  @!P0 BRA `(.L_x_6) ;  /* 0x00000004003c8947 */ /* 0x000fea0003800000 */
[C---:B------:R-:W-:Y:S02]  /*0600*/  FSETP.NEU.FTZ.AND P2, PT, |R0|.reuse, +INF , PT ;  /* 0x7f8000000000780b */ /* 0x040fe40003f5d200 */
[----:B------:R-:W-:Y:S02]  /*0610*/  FSETP.NEU.FTZ.AND P1, PT, |R3|, +INF , PT ;  /* 0x7f8000000300780b */ /* 0x000fe40003f3d200 */
[----:B------:R-:W-:-:S11]  /*0620*/  FSETP.NEU.FTZ.AND P0, PT, |R0|, +INF , PT ;  /* 0x7f8000000000780b */ /* 0x000fd60003f1d200 */
[----:B------:R-:W-:Y:S05]  /*0630*/  @!P1 BRA !P2, `(.L_x_6) ;  /* 0x00000004002c9947 */ /* 0x000fea0005000000 */
[----:B------:R-:W-:-:S04]  /*0640*/  LOP3.LUT P2, RZ, R11, 0x7fffffff, RZ, 0xc0, !PT ;  /* 0x7fffffff0bff7812 */ /* 0x000fc8000784c0ff */
[----:B------:R-:W-:-:S13]  /*0650*/  PLOP3.LUT P1, PT, P1, P2, PT, 0x2f, 0xf2 ;  /* 0x0000000000f2781c */ /* 0x000fda0000f24577 */
[----:B------:R-:W-:Y:S05]  /*0660*/  @P1 BRA `(.L_x_7) ;  /* 0x0000000400181947 */ /* 0x000fea0003800000 */
[----:B------:R-:W-:-:S04]  /*0670*/  LOP3.LUT P1, RZ, R9, 0x7fffffff, RZ, 0xc0, !PT ;  /* 0x7fffffff09ff7812 */ /* 0x000fc8000782c0ff */
[----:B------:R-:W-:-:S13]  /*0680*/  PLOP3.LUT P0, PT, P0, P1, PT, 0x2f, 0xf2 ;  /* 0x0000000000f2781c */ /* 0x000fda0000702577 */
[----:B------:R-:W-:Y:S05]  /*0690*/  @P0 BRA `(.L_x_8) ;  /* 0x0000000400000947 */ /* 0x000fea0003800000 */
[----:B------:R-:W-:Y:S02]  /*06a0*/  ISETP.GE.AND P0, PT, R12, RZ, PT ;  /* 0x000000ff0c00720c */ /* 0x000fe40003f06270 */
[----:B------:R-:W-:-:S11]  /*06b0*/  ISETP.GE.AND P1, PT, R13, RZ, PT ;  /* 0x000000ff0d00720c */ /* 0x000fd60003f26270 */
[----:B------:R-:W-:Y:S02]  /*06c0*/  @P0 IMAD.MOV.U32 R7, RZ, RZ, RZ ;  /* 0x000000ffff070224 */ /* 0x000fe400078e00ff */
[----:B------:R-:W-:Y:S01]  /*06d0*/  @!P0 FFMA R11, R0, 1.84467440737095516160e+19, RZ ;  /* 0x5f800000000b8823 */ /* 0x000fe200000000ff */
[----:B------:R-:W-:Y:S02]  /*06e0*/  @!P0 IMAD.MOV.U32 R7, RZ, RZ, -0x40 ;  /* 0xffffffc0ff078424 */ /* 0x000fe400078e00ff */
[----:B------:R-:W-:Y:S02]  /*06f0*/  @!P1 FFMA R9, R3, 1.84467440737095516160e+19, RZ ;  /* 0x5f80000003099823 */ /* 0x000fe400000000ff */
[----:B------:R-:W-:-:S07]  /*0700*/  @!P1 VIADD R7, R7, 0x40 ;  /* 0x0000004007079836 */ /* 0x000fce0000000000 */
.L_x_4:
[----:B------:R-:W-:Y:S01]  /*0710*/  LEA R0, R10, 0xc0800000, 0x17 ;  /* 0xc08000000a007811 */ /* 0x000fe200078eb8ff */
[----:B------:R-:W-:Y:S01]  /*0720*/  VIADD R8, R8, 0xffffff81 ;  /* 0xffffff8108087836 */ /* 0x000fe20000000000 */
[----:B------:R-:W-:Y:S03]  /*0730*/  BSSY.RECONVERGENT B2, `(.L_x_9) ;  /* 0x0000035000027945 */ /* 0x000fe60003800200 */
[----:B------:R-:W-:Y:S02]  /*0740*/  IMAD.IADD R9, R9, 0x1, -R0 ;  /* 0x0000000109097824 */ /* 0x000fe400078e0a00 */
[C---:B------:R-:W-:Y:S01]  /*0750*/  IMAD R0, R8.reuse, -0x800000, R11 ;  /* 0xff80000008007824 */ /* 0x040fe200078e020b */
[----:B------:R-:W-:Y:S01]  /*0760*/  IADD3 R8, PT, PT, R8, 0x7f, -R10 ;  /* 0x0000007f08087810 */ /* 0x000fe20007ffe80a */
[----:B------:R-:W0:Y:S01]  /*0770*/  MUFU.RCP R3, R9 ;  /* 0x0000000900037308 */ /* 0x000e220000001000 */
[----:B------:R-:W-:-:S03]  /*0780*/  FADD.FTZ R13, -R9, -RZ ;  /* 0x800000ff090d7221 */ /* 0x000fc60000010100 */
[----:B------:R-:W-:Y:S02]  /*0790*/  IMAD.IADD R8, R8, 0x1, R7 ;  /* 0x0000000108087824 */ /* 0x000fe400078e0207 */
[----:B0-----:R-:W-:-:S04]  /*07a0*/  FFMA R12, R3, R13, 1 ;  /* 0x3f800000030c7423 */ /* 0x001fc8000000000d */
[----:B------:R-:W-:-:S04]  /*07b0*/  FFMA R14, R3, R12, R3 ;  /* 0x0000000c030e7223 */ /* 0x000fc80000000003 */
[----:B------:R-:W-:-:S04]  /*07c0*/  FFMA R3, R0, R14, RZ ;  /* 0x0000000e00037223 */ /* 0x000fc800000000ff */
[----:B------:R-:W-:-:S04]  /*07d0*/  FFMA R12, R13, R3, R0 ;  /* 0x000000030d0c7223 */ /* 0x000fc80000000000 */
[----:B------:R-:W-:-:S04]  /*07e0*/  FFMA R11, R14, R12, R3 ;  /* 0x0000000c0e0b7223 */ /* 0x000fc80000000003 */
[----:B------:R-:W-:-:S04]  /*07f0*/  FFMA R12, R13, R11, R0 ;  /* 0x0000000b0d0c7223 */ /* 0x000fc80000000000 */
[----:B------:R-:W-:-:S05]  /*0800*/  FFMA R0, R14, R12, R11 ;  /* 0x0000000c0e007223 */ /* 0x000fca000000000b */
[----:B------:R-:W-:-:S04]  /*0810*/  SHF.R.U32.HI R3, RZ, 0x17, R0 ;  /* 0x00000017ff037819 */ /* 0x000fc80000011600 */
[----:B------:R-:W-:-:S05]  /*0820*/  LOP3.LUT R3, R3, 0xff, RZ, 0xc0, !PT ;  /* 0x000000ff03037812 */ /* 0x000fca00078ec0ff */
[----:B------:R-:W-:-:S04]  /*0830*/  IMAD.IADD R9, R3, 0x1, R8 ;  /* 0x0000000103097824 */ /* 0x000fc800078e0208 */
[----:B------:R-:W-:-:S05]  /*0840*/  VIADD R3, R9, 0xffffffff ;  /* 0xffffffff09037836 */ /* 0x000fca0000000000 */
[----:B------:R-:W-:-:S13]  /*0850*/  ISETP.GE.U32.AND P0, PT, R3, 0xfe, PT ;  /* 0x000000fe0300780c */ /* 0x000fda0003f06070 */
[----:B------:R-:W-:Y:S05]  /*0860*/  @!P0 BRA `(.L_x_10) ;  /* 0x0000000000808947 */ /* 0x000fea0003800000 */
[----:B------:R-:W-:-:S13]  /*0870*/  ISETP.GT.AND P0, PT, R9, 0xfe, PT ;  /* 0x000000fe0900780c */ /* 0x000fda0003f04270 */
[----:B------:R-:W-:Y:S05]  /*0880*/  @P0 BRA `(.L_x_11) ;  /* 0x00000000006c0947 */ /* 0x000fea0003800000 */
[----:B------:R-:W-:-:S13]  /*0890*/  ISETP.GE.AND P0, PT, R9, 0x1, PT ;  /* 0x000000010900780c */ /* 0x000fda0003f06270 */
[----:B------:R-:W-:Y:S05]  /*08a0*/  @P0 BRA `(.L_x_12) ;  /* 0x0000000000740947 */ /* 0x000fea0003800000 */
[----:B------:R-:W-:Y:S02]  /*08b0*/  ISETP.GE.AND P0, PT, R9, -0x18, PT ;  /* 0xffffffe80900780c */ /* 0x000fe40003f06270 */
[----:B------:R-:W-:-:S11]  /*08c0*/  LOP3.LUT R0, R0, 0x80000000, RZ, 0xc0, !PT ;  /* 0x8000000000007812 */ /* 0x000fd600078ec0ff */
[----:B------:R-:W-:Y:S05]  /*08d0*/  @!P0 BRA `(.L_x_12) ;  /* 0x0000000000688947 */ /* 0x000fea0003800000 */
[CCC-:B------:R-:W-:Y:S01]  /*08e0*/  FFMA.RZ R3, R14.reuse, R12.reuse, R11.reuse ;  /* 0x0000000c0e037223 */ /* 0x1c0fe2000000c00b */
[C---:B------:R-:W-:Y:S02]  /*08f0*/  VIADD R10, R9.reuse, 0x20 ;  /* 0x00000020090a7836 */ /* 0x040fe40000000000 */
[CCC-:B------:R-:W-:Y:S01]  /*0900*/  FFMA.RM R8, R14.reuse, R12.reuse, R11.reuse ;  /* 0x0000000c0e087223 */ /* 0x1c0fe2000000400b */
[----:B------:R-:W-:Y:S02]  /*0910*/  ISETP.NE.AND P2, PT, R9, RZ, PT ;  /* 0x000000ff0900720c */ /* 0x000fe40003f45270 */
[----:B------:R-:W-:Y:S01]  /*0920*/  LOP3.LUT R7, R3, 0x7fffff, RZ, 0xc0, !PT ;  /* 0x007fffff03077812 */ /* 0x000fe200078ec0ff */
[----:B------:R-:W-:Y:S01]  /*0930*/  FFMA.RP R3, R14, R12, R11 ;  /* 0x0000000c0e037223 */ /* 0x000fe2000000800b */
[----:B------:R-:W-:Y:S01]  /*0940*/  ISETP.NE.AND P1, PT, R9, RZ, PT ;  /* 0x000000ff0900720c */ /* 0x000fe20003f25270 */
[----:B------:R-:W-:Y:S01]  /*0950*/  IMAD.MOV R9, RZ, RZ, -R9 ;  /* 0x000000ffff097224 */ /* 0x000fe200078e0a09 */
[----:B------:R-:W-:-:S02]  /*0960*/  LOP3.LUT R7, R7, 0x800000, RZ, 0xfc, !PT ;  /* 0x0080000007077812 */ /* 0x000fc400078efcff */
[----:B------:R-:W-:Y:S02]  /*0970*/  FSETP.NEU.FTZ.AND P0, PT, R3, R8, PT ;  /* 0x000000080300720b */ /* 0x000fe40003f1d000 */
[----:B------:R-:W-:Y:S02]  /*0980*/  SHF.L.U32 R10, R7, R10, RZ ;  /* 0x0000000a070a7219 */ /* 0x000fe400000006ff */
[----:B------:R-:W-:Y:S02]  /*0990*/  SEL R8, R9, RZ, P2 ;  /* 0x000000ff09087207 */ /* 0x000fe40001000000 */
[----:B------:R-:W-:Y:S02]  /*09a0*/  ISETP.NE.AND P1, PT, R10, RZ, P1 ;  /* 0x000000ff0a00720c */ /* 0x000fe40000f25270 */
[----:B------:R-:W-:Y:S02]  /*09b0*/  SHF.R.U32.HI R8, RZ, R8, R7 ;  /* 0x00000008ff087219 */ /* 0x000fe40000011607 */
[----:B------:R-:W-:-:S02]  /*09c0*/  PLOP3.LUT P0, PT, P0, P1, PT, 0xf8, 0x8f ;  /* 0x00000000008f781c */ /* 0x000fc40000703f70 */
[----:B------:R-:W-:Y:S02]  /*09d0*/  SHF.R.U32.HI R10, RZ, 0x1, R8 ;  /* 0x00000001ff0a7819 */ /* 0x000fe40000011608 */
[----:B------:R-:W-:-:S04]  /*09e0*/  SEL R3, RZ, 0x1, !P0 ;  /* 0x00000001ff037807 */ /* 0x000fc80004000000 */
[----:B------:R-:W-:-:S04]  /*09f0*/  LOP3.LUT R3, R3, 0x1, R10, 0xf8, !PT ;  /* 0x0000000103037812 */ /* 0x000fc800078ef80a */
[----:B------:R-:W-:-:S05]  /*0a00*/  LOP3.LUT R3, R3, R8, RZ, 0xc0, !PT ;  /* 0x0000000803037212 */ /* 0x000fca00078ec0ff */
[----:B------:R-:W-:-:S05]  /*0a10*/  IMAD.IADD R3, R10, 0x1, R3 ;  /* 0x000000010a037824 */ /* 0x000fca00078e0203 */
[----:B------:R-:W-:Y:S01]  /*0a20*/  LOP3.LUT R0, R3, R0, RZ, 0xfc, !PT ;  /* 0x0000000003007212 */ /* 0x000fe200078efcff */
[----:B------:R-:W-:Y:S06]  /*0a30*/  BRA `(.L_x_12) ;  /* 0x0000000000107947 */ /* 0x000fec0003800000 */
.L_x_11:
[----:B------:R-:W-:-:S04]  /*0a40*/  LOP3.LUT R0, R0, 0x80000000, RZ, 0xc0, !PT ;  /* 0x8000000000007812 */ /* 0x000fc800078ec0ff */
[----:B------:R-:W-:Y:S01]  /*0a50*/  LOP3.LUT R0, R0, 0x7f800000, RZ, 0xfc, !PT ;  /* 0x7f80000000007812 */ /* 0x000fe200078efcff */
[----:B------:R-:W-:Y:S06]  /*0a60*/  BRA `(.L_x_12) ;  /* 0x0000000000047947 */ /* 0x000fec0003800000 */
.L_x_10:
[----:B------:R-:W-:-:S07]  /*0a70*/  IMAD R0, R8, 0x800000, R0 ;  /* 0x0080000008007824 */ /* 0x000fce00078e0200 */
.L_x_12:
[----:B------:R-:W-:Y:S05]  /*0a80*/  BSYNC.RECONVERGENT B2 ;  /* 0x0000000000027941 */ /* 0x000fea0003800200 */
.L_x_9:
[----:B------:R-:W-:Y:S05]  /*0a90*/  BRA `(.L_x_13) ;  /* 0x0000000000207947 */ /* 0x000fea0003800000 */
.L_x_8:
[----:B------:R-:W-:-:S04]  /*0aa0*/  LOP3.LUT R0, R9, 0x80000000, R11, 0x48, !PT ;  /* 0x8000000009007812 */ /* 0x000fc800078e480b */
[----:B------:R-:W-:Y:S01]  /*0ab0*/  LOP3.LUT R0, R0, 0x7f800000, RZ, 0xfc, !PT ;  /* 0x7f80000000007812 */ /* 0x000fe200078efcff */
[----:B------:R-:W-:Y:S06]  /*0ac0*/  BRA `(.L_x_13) ;  /* 0x0000000000147947 */ /* 0x000fec0003800000 */
.L_x_7:
[----:B------:R-:W-:Y:S01]  /*0ad0*/  LOP3.LUT R0, R9, 0x80000000, R11, 0x48, !PT ;  /* 0x8000000009007812 */ /* 0x000fe200078e480b */
[----:B------:R-:W-:Y:S06]  /*0ae0*/  BRA `(.L_x_13) ;  /* 0x00000000000c7947 */ /* 0x000fec0003800000 */
.L_x_6:
[----:B------:R-:W0:Y:S01]  /*0af0*/  MUFU.RSQ R0, -QNAN ;  /* 0xffc0000000007908 */ /* 0x000e220000001400 */
[----:B------:R-:W-:Y:S05]  /*0b00*/  BRA `(.L_x_13) ;  /* 0x0000000000047947 */ /* 0x000fea0003800000 */
.L_x_5:
[----:B------:R-:W-:-:S07]  /*0b10*/  FADD.FTZ R0, R0, R3 ;  /* 0x0000000300007221 */ /* 0x000fce0000010000 */
.L_x_13:
[----:B------:R-:W-:Y:S05]  /*0b20*/  BSYNC.RECONVERGENT B1 ;  /* 0x0000000000017941 */ /* 0x000fea0003800200 */
.L_x_3:
[----:B------:R-:W-:-:S04]  /*0b30*/  IMAD.MOV.U32 R7, RZ, RZ, 0x0 ;  /* 0x00000000ff077424 */ /* 0x000fc800078e00ff */
[----:B0-----:R-:W-:Y:S05]  /*0b40*/  RET.REL.NODEC R6 `(_Z10calc_scoreiiPhPiS_) ;  /* 0xfffffff4062c7950 */ /* 0x001fea0003c3ffff */
.L_x_14:
[----:B------:R-:W-:-:S00]  /*0b50*/  BRA `(.L_x_14) ;  /* 0xfffffffc00fc7947 */ /* 0x000fc0000383ffff */
[----:B------:R-:W-:-:S00]  /*0b60*/  NOP ;  /* 0x0000000000007918 */ /* 0x000fc00000000000 */
        /* <DEDUP_REMOVED lines=9> */
.L_x_15:


//--------------------- .nv.shared.reserved.0     --------------------------
	.section	.nv.shared.reserved.0,"aw",@nobits
	.weak		__nv_reservedSMEM_offset_0_alias
	.size		__nv_reservedSMEM_offset_0_alias, 0, 64
	.other		__nv_reservedSMEM_offset_0_alias,@"STO_CUDA_RESERVED_SHARED STV_DEFAULT"
__nv_reservedSMEM_offset_0_alias:
	.zero		0
	.zero		64


//--------------------- .nv.constant0._Z10calc_scoreiiPhPiS_ --------------------------
	.section	.nv.constant0._Z10calc_scoreiiPhPiS_,"a",@progbits
	.sectionflags	@""
	.align	4
.nv.constant0._Z10calc_scoreiiPhPiS_:
	.zero		928


//--------------------- SYMBOLS --------------------------

	.type		.nv.reservedSmem.offset0,@object
	.size		.nv.reservedSmem.offset0,0x4
